	.headerflags	@"EF_CUDA_TEXMODE_UNIFIED EF_CUDA_64BIT_ADDRESS EF_CUDA_ACCELERATORS EF_CUDA_SM90 EF_CUDA_VIRTUAL_SM(EF_CUDA_SM90)"
	.elftype	@"ET_EXEC"


//--------------------- .nv.info                  --------------------------
	.section	.nv.info,"",@"SHT_CUDA_INFO"
	.align	4


	//----- nvinfo : EIATTR_REGCOUNT
	.align		4
        /*0000*/ 	.byte	0x04, 0x2f
        /*0002*/ 	.short	(.L_1 - .L_0)
	.align		4
.L_0:
        /*0004*/ 	.word	index@(triton_poi_fused_reflection_pad2d_relu_12)
        /*0008*/ 	.word	0x0000000e


	//----- nvinfo : EIATTR_MIN_STACK_SIZE
	.align		4
.L_1:
        /*000c*/ 	.byte	0x04, 0x12
        /*000e*/ 	.short	(.L_3 - .L_2)
	.align		4
.L_2:
        /*0010*/ 	.word	index@(triton_poi_fused_reflection_pad2d_relu_12)
        /*0014*/ 	.word	0x00000000


	//----- nvinfo : EIATTR_FRAME_SIZE
	.align		4
.L_3:
        /*0018*/ 	.byte	0x04, 0x11
        /*001a*/ 	.short	(.L_5 - .L_4)
	.align		4
.L_4:
        /*001c*/ 	.word	index@(triton_poi_fused_reflection_pad2d_relu_12)
        /*0020*/ 	.word	0x00000000


	//----- nvinfo : EIATTR_MIN_STACK_SIZE
	.align		4
.L_5:
        /*0024*/ 	.byte	0x04, 0x12
        /*0026*/ 	.short	(.L_7 - .L_6)
	.align		4
.L_6:
        /*0028*/ 	.word	index@(triton_poi_fused_reflection_pad2d_relu_12)
        /*002c*/ 	.word	0x00000000
.L_7:


//--------------------- .nv.info.triton_poi_fused_reflection_pad2d_relu_12 --------------------------
	.section	.nv.info.triton_poi_fused_reflection_pad2d_relu_12,"",@"SHT_CUDA_INFO"
	.sectionflags	@""
	.align	4


	//----- nvinfo : EIATTR_CUDA_API_VERSION
	.align		4
        /*0000*/ 	.byte	0x04, 0x37
        /*0002*/ 	.short	(.L_9 - .L_8)
.L_8:
        /*0004*/ 	.word	0x0000007c


	//----- nvinfo : EIATTR_KPARAM_INFO
	.align		4
.L_9:
        /*0008*/ 	.byte	0x04, 0x17
        /*000a*/ 	.short	(.L_11 - .L_10)
.L_10:
        /*000c*/ 	.word	0x00000000
        /*0010*/ 	.short	0x0002
        /*0012*/ 	.short	0x0010
        /*0014*/ 	.byte	0x00, 0xf0, 0x11, 0x00


	//----- nvinfo : EIATTR_KPARAM_INFO
	.align		4
.L_11:
        /*0018*/ 	.byte	0x04, 0x17
        /*001a*/ 	.short	(.L_13 - .L_12)
.L_12:
        /*001c*/ 	.word	0x00000000
        /*0020*/ 	.short	0x0001
        /*0022*/ 	.short	0x0008
        /*0024*/ 	.byte	0x00, 0xf4, 0x21, 0x00


	//----- nvinfo : EIATTR_KPARAM_INFO
	.align		4
.L_13:
        /*0028*/ 	.byte	0x04, 0x17
        /*002a*/ 	.short	(.L_15 - .L_14)
.L_14:
        /*002c*/ 	.word	0x00000000
        /*0030*/ 	.short	0x0000
        /*0032*/ 	.short	0x0000
        /*0034*/ 	.byte	0x00, 0xf4, 0x21, 0x00


	//----- nvinfo : EIATTR_SPARSE_MMA_MASK
	.align		4
.L_15:
        /*0038*/ 	.byte	0x03, 0x50
        /*003a*/ 	.short	0x0000


	//----- nvinfo : EIATTR_MAXREG_COUNT
	.align		4
        /*003c*/ 	.byte	0x03, 0x1b
        /*003e*/ 	.short	0x00ff


	//----- nvinfo : EIATTR_EXIT_INSTR_OFFSETS
	.align		4
        /*0040*/ 	.byte	0x04, 0x1c
        /*0042*/ 	.short	(.L_17 - .L_16)


	//   ....[0]....
.L_16:
        /*0044*/ 	.word	0x000003b0


	//   ....[1]....
        /*0048*/ 	.word	0x000003d0


	//----- nvinfo : EIATTR_REQNTID
	.align		4
.L_17:
        /*004c*/ 	.byte	0x04, 0x10
        /*004e*/ 	.short	(.L_19 - .L_18)
.L_18:
        /*0050*/ 	.word	0x00000080
        /*0054*/ 	.word	0x00000001
        /*0058*/ 	.word	0x00000001


	//----- nvinfo : EIATTR_CBANK_PARAM_SIZE
	.align		4
.L_19:
        /*005c*/ 	.byte	0x03, 0x19
        /*005e*/ 	.short	0x0014


	//----- nvinfo : EIATTR_PARAM_CBANK
	.align		4
        /*0060*/ 	.byte	0x04, 0x0a
        /*0062*/ 	.short	(.L_21 - .L_20)
	.align		4
.L_20:
        /*0064*/ 	.word	index@(.nv.constant0.triton_poi_fused_reflection_pad2d_relu_12)
        /*0068*/ 	.short	0x0210
        /*006a*/ 	.short	0x0014


	//----- nvinfo : EIATTR_SW_WAR
	.align		4
.L_21:
        /*006c*/ 	.byte	0x04, 0x36
        /*006e*/ 	.short	(.L_23 - .L_22)
.L_22:
        /*0070*/ 	.word	0x00000008
.L_23:


//--------------------- .nv.callgraph             --------------------------
	.section	.nv.callgraph,"",@"SHT_CUDA_CALLGRAPH"
	.align	4
	.sectionentsize	8
	.align		4
        /*0000*/ 	.word	0x00000000
	.align		4
        /*0004*/ 	.word	0xffffffff
	.align		4
        /*0008*/ 	.word	0x00000000
	.align		4
        /*000c*/ 	.word	0xfffffffe
	.align		4
        /*0010*/ 	.word	0x00000000
	.align		4
        /*0014*/ 	.word	0xfffffffd
	.align		4
        /*0018*/ 	.word	0x00000000
	.align		4
        /*001c*/ 	.word	0xfffffffc


//--------------------- .text.triton_poi_fused_reflection_pad2d_relu_12 --------------------------
	.section	.text.triton_poi_fused_reflection_pad2d_relu_12,"ax",@progbits
	.align	128
        .global         triton_poi_fused_reflection_pad2d_relu_12
        .type           triton_poi_fused_reflection_pad2d_relu_12,@function
        .size           triton_poi_fused_reflection_pad2d_relu_12,(.L_x_1 - triton_poi_fused_reflection_pad2d_relu_12)
        .other          triton_poi_fused_reflection_pad2d_relu_12,@"STO_CUDA_ENTRY STV_DEFAULT"
triton_poi_fused_reflection_pad2d_relu_12:
.text.triton_poi_fused_reflection_pad2d_relu_12:
[----:B------:R-:W0:Y:S02]  /*0000*/  LDC R1, c[0x0][0x28] ;  /* 0x00000a00ff017b82 */ /* 0x000e240000000800 */
[----:B------:R-:W1:Y:S01]  /*0010*/  S2R R0, SR_TID.X ;  /* 0x0000000000007919 */ /* 0x000e620000002100 */
[----:B------:R-:W-:Y:S01]  /*0020*/  IMAD.MOV.U32 R2, RZ, RZ, RZ ;  /* 0x000000ffff027224 */ /* 0x000fe200078e00ff */
[----:B------:R-:W-:Y:S01]  /*0030*/  HFMA2.MMA R10, -RZ, RZ, 0, 0 ;  /* 0x00000000ff0a7435 */ /* 0x000fe200000001ff */
[----:B------:R-:W-:Y:S01]  /*0040*/  IMAD.MOV.U32 R4, RZ, RZ, RZ ;  /* 0x000000ffff047224 */ /* 0x000fe200078e00ff */
[----:B------:R-:W2:Y:S01]  /*0050*/  S2R R3, SR_CTAID.X ;  /* 0x0000000000037919 */ /* 0x000ea20000002500 */
[----:B------:R-:W-:Y:S01]  /*0060*/  ULDC.64 UR4, c[0x0][0x208] ;  /* 0x0000820000047ab9 */ /* 0x000fe20000000a00 */
[----:B-1----:R-:W-:-:S05]  /*0070*/  IMAD.SHL.U32 R0, R0, 0x2, RZ ;  /* 0x0000000200007824 */ /* 0x002fca00078e00ff */
[----:B------:R-:W-:-:S05]  /*0080*/  LOP3.LUT R0, R0, 0xfe, RZ, 0xc0, !PT ;  /* 0x000000fe00007812 */ /* 0x000fca00078ec0ff */
[----:B--2---:R-:W-:-:S04]  /*0090*/  IMAD R3, R3, 0x100, R0 ;  /* 0x0000010003037824 */ /* 0x004fc800078e0200 */
[C---:B------:R-:W-:Y:S01]  /*00a0*/  IMAD.HI R6, R3.reuse, -0x6db6db6d, R2 ;  /* 0x9249249303067827 */ /* 0x040fe200078e0202 */
[----:B------:R-:W-:Y:S02]  /*00b0*/  IADD3 R5, R3, 0x1, RZ ;  /* 0x0000000103057810 */ /* 0x000fe40007ffe0ff */
[----:B------:R-:W-:Y:S02]  /*00c0*/  ISETP.GE.AND P2, PT, R3, 0x6200, PT ;  /* 0x000062000300780c */ /* 0x000fe40003f46270 */
[----:B------:R-:W-:Y:S01]  /*00d0*/  SHF.R.U32.HI R7, RZ, 0x1f, R6 ;  /* 0x0000001fff077819 */ /* 0x000fe20000011606 */
[----:B------:R-:W-:-:S03]  /*00e0*/  IMAD.HI R0, R5, -0x6db6db6d, R4 ;  /* 0x9249249305007827 */ /* 0x000fc600078e0204 */
[----:B------:R-:W-:Y:S01]  /*00f0*/  LEA.HI.SX32 R7, R6, R7, 0x1d ;  /* 0x0000000706077211 */ /* 0x000fe200078feaff */
[----:B------:R-:W-:Y:S01]  /*0100*/  IMAD.MOV.U32 R6, RZ, RZ, RZ ;  /* 0x000000ffff067224 */ /* 0x000fe200078e00ff */
[----:B------:R-:W-:-:S03]  /*0110*/  SHF.R.U32.HI R9, RZ, 0x1f, R0 ;  /* 0x0000001fff097819 */ /* 0x000fc60000011600 */
[----:B------:R-:W-:Y:S01]  /*0120*/  IMAD.HI R2, R7, -0x6db6db6d, R6 ;  /* 0x9249249307027827 */ /* 0x000fe200078e0206 */
[----:B------:R-:W-:-:S03]  /*0130*/  LEA.HI.SX32 R9, R0, R9, 0x1d ;  /* 0x0000000900097211 */ /* 0x000fc600078feaff */
[----:B------:R-:W-:Y:S01]  /*0140*/  IMAD R0, R7, -0xe, R3 ;  /* 0xfffffff207007824 */ /* 0x000fe200078e0203 */
[----:B------:R-:W-:Y:S01]  /*0150*/  SHF.R.U32.HI R11, RZ, 0x1f, R2 ;  /* 0x0000001fff0b7819 */ /* 0x000fe20000011602 */
[----:B------:R-:W-:Y:S02]  /*0160*/  IMAD R9, R9, -0xe, R5 ;  /* 0xfffffff209097824 */ /* 0x000fe400078e0205 */
[----:B------:R-:W1:Y:S01]  /*0170*/  LDC.64 R4, c[0x0][0x210] ;  /* 0x00008400ff047b82 */ /* 0x000e620000000a00 */
[----:B------:R-:W-:Y:S01]  /*0180*/  LEA.HI.SX32 R11, R2, R11, 0x1d ;  /* 0x0000000b020b7211 */ /* 0x000fe200078feaff */
[----:B------:R-:W-:Y:S01]  /*0190*/  VIADD R9, R9, 0xfffffffd ;  /* 0xfffffffd09097836 */ /* 0x000fe20000000000 */
[----:B------:R-:W-:Y:S01]  /*01a0*/  IADD3 R2, R0, -0x3, RZ ;  /* 0xfffffffd00027810 */ /* 0x000fe20007ffe0ff */
[----:B------:R-:W-:-:S03]  /*01b0*/  IMAD.HI R0, R3, 0x5397829d, RZ ;  /* 0x5397829d03007827 */ /* 0x000fc600078e02ff */
[----:B------:R-:W-:Y:S01]  /*01c0*/  IABS R6, R2 ;  /* 0x0000000200067213 */ /* 0x000fe20000000000 */
[----:B------:R-:W-:Y:S01]  /*01d0*/  IMAD R11, R11, -0xe, R7 ;  /* 0xfffffff20b0b7824 */ /* 0x000fe200078e0207 */
[----:B------:R-:W-:Y:S02]  /*01e0*/  IABS R2, R9 ;  /* 0x0000000900027213 */ /* 0x000fe40000000000 */
[----:B------:R-:W-:Y:S01]  /*01f0*/  SHF.R.U32.HI R7, RZ, 0x1f, R0 ;  /* 0x0000001fff077819 */ /* 0x000fe20000011600 */
[----:B------:R-:W-:Y:S01]  /*0200*/  VIADD R11, R11, 0xfffffffd ;  /* 0xfffffffd0b0b7836 */ /* 0x000fe20000000000 */
[----:B------:R-:W-:Y:S01]  /*0210*/  IADD3 R6, R6, -0x7, RZ ;  /* 0xfffffff906067810 */ /* 0x000fe20007ffe0ff */
[----:B------:R-:W-:Y:S01]  /*0220*/  VIADD R2, R2, 0xfffffff9 ;  /* 0xfffffff902027836 */ /* 0x000fe20000000000 */
[----:B------:R-:W-:Y:S02]  /*0230*/  LEA.HI R7, R0, R7, RZ, 0x1a ;  /* 0x0000000700077211 */ /* 0x000fe400078fd0ff */
[----:B------:R-:W-:-:S02]  /*0240*/  IABS R8, R11 ;  /* 0x0000000b00087213 */ /* 0x000fc40000000000 */
[----:B------:R-:W-:Y:S02]  /*0250*/  IABS R6, R6 ;  /* 0x0000000600067213 */ /* 0x000fe40000000000 */
[----:B------:R-:W-:Y:S01]  /*0260*/  LEA R7, R7, 0x3f, 0x6 ;  /* 0x0000003f07077811 */ /* 0x000fe200078e30ff */
[----:B------:R-:W-:Y:S01]  /*0270*/  VIADD R0, R8, 0xfffffff9 ;  /* 0xfffffff908007836 */ /* 0x000fe20000000000 */
[----:B------:R-:W-:Y:S02]  /*0280*/  IABS R8, R2 ;  /* 0x0000000200087213 */ /* 0x000fe40000000000 */
[----:B------:R-:W-:Y:S02]  /*0290*/  MOV R2, R6 ;  /* 0x0000000600027202 */ /* 0x000fe40000000f00 */
[----:B------:R-:W-:Y:S01]  /*02a0*/  IABS R9, R0 ;  /* 0x0000000000097213 */ /* 0x000fe20000000000 */
[----:B------:R-:W-:Y:S02]  /*02b0*/  IMAD.MOV.U32 R6, RZ, RZ, R8 ;  /* 0x000000ffff067224 */ /* 0x000fe400078e0008 */
[----:B------:R-:W-:-:S03]  /*02c0*/  IMAD.IADD R0, R7, 0x1, -R2 ;  /* 0x0000000107007824 */ /* 0x000fc600078e0a02 */
[----:B------:R-:W-:Y:S01]  /*02d0*/  IADD3 R2, R7, -R6, RZ ;  /* 0x8000000607027210 */ /* 0x000fe20007ffe0ff */
[C---:B------:R-:W-:Y:S02]  /*02e0*/  IMAD R7, R9.reuse, -0x8, R0 ;  /* 0xfffffff809077824 */ /* 0x040fe400078e0200 */
[----:B------:R-:W-:Y:S02]  /*02f0*/  IMAD.MOV.U32 R0, RZ, RZ, RZ ;  /* 0x000000ffff007224 */ /* 0x000fe400078e00ff */
[----:B------:R-:W-:Y:S02]  /*0300*/  IMAD R9, R9, -0x8, R2 ;  /* 0xfffffff809097824 */ /* 0x000fe400078e0202 */
[----:B-1----:R-:W-:-:S04]  /*0310*/  IMAD.WIDE R6, R7, 0x4, R4 ;  /* 0x0000000407067825 */ /* 0x002fc800078e0204 */
[----:B------:R-:W-:Y:S01]  /*0320*/  IMAD.WIDE R4, R9, 0x4, R4 ;  /* 0x0000000409047825 */ /* 0x000fe200078e0204 */
[----:B------:R-:W2:Y:S01]  /*0330*/  @!P2 LDG.E.EL R0, desc[UR4][R6.64] ;  /* 0x000000040600a981 */ /* 0x000ea2000c2e1900 */
[----:B------:R-:W1:Y:S03]  /*0340*/  LDC.64 R8, c[0x0][0x218] ;  /* 0x00008600ff087b82 */ /* 0x000e660000000a00 */
[----:B------:R-:W3:Y:S01]  /*0350*/  @!P2 LDG.E.EL R10, desc[UR4][R4.64] ;  /* 0x00000004040aa981 */ /* 0x000ee2000c2e1900 */
[----:B-1----:R-:W-:Y:S01]  /*0360*/  IMAD.WIDE R2, R3, 0x4, R8 ;  /* 0x0000000403027825 */ /* 0x002fe200078e0208 */
[----:B--2---:R-:W-:Y:S02]  /*0370*/  FSETP.GEU.AND P0, PT, R0, RZ, PT ;  /* 0x000000ff0000720b */ /* 0x004fe40003f0e000 */
[----:B---3--:R-:W-:Y:S02]  /*0380*/  FSETP.GEU.AND P1, PT, R10, RZ, PT ;  /* 0x000000ff0a00720b */ /* 0x008fe40003f2e000 */
[----:B------:R-:W-:-:S02]  /*0390*/  FSEL R8, R0, RZ, P0 ;  /* 0x000000ff00087208 */ /* 0x000fc40000000000 */
[----:B------:R-:W-:Y:S01]  /*03a0*/  FSEL R9, R10, RZ, P1 ;  /* 0x000000ff0a097208 */ /* 0x000fe20000800000 */
[----:B------:R-:W-:Y:S08]  /*03b0*/  @P2 EXIT ;  /* 0x000000000000294d */ /* 0x000ff00003800000 */
[----:B------:R-:W-:Y:S01]  /*03c0*/  STG.E.64 desc[UR4][R2.64], R8 ;  /* 0x0000000802007986 */ /* 0x000fe2000c101b04 */
[----:B------:R-:W-:Y:S05]  /*03d0*/  EXIT ;  /* 0x000000000000794d */ /* 0x000fea0003800000 */
.L_x_0:
[----:B------:R-:W-:-:S00]  /*03e0*/  BRA `(.L_x_0) ;  /* 0xfffffffc00fc7947 */ /* 0x000fc0000383ffff */
[----:B------:R-:W-:-:S00]  /*03f0*/  NOP ;  /* 0x0000000000007918 */ /* 0x000fc00000000000 */
        /* <DEDUP_REMOVED lines=8> */
.L_x_1:


//--------------------- .nv.constant0.triton_poi_fused_reflection_pad2d_relu_12 --------------------------
	.section	.nv.constant0.triton_poi_fused_reflection_pad2d_relu_12,"a",@progbits
	.sectionflags	@""
	.align	4
.nv.constant0.triton_poi_fused_reflection_pad2d_relu_12:
	.zero		548
